//
// Generated by NVIDIA NVVM Compiler
//
// Compiler Build ID: CL-36424714
// Cuda compilation tools, release 13.0, V13.0.88
// Based on NVVM 20.0.0
//

.version 9.0
.target sm_100
.address_size 64

	// .globl	_Z17cudaAddMonolithicPiS_S_i

.visible .entry _Z17cudaAddMonolithicPiS_S_i(
	.param .u64 .ptr .align 1 _Z17cudaAddMonolithicPiS_S_i_param_0,
	.param .u64 .ptr .align 1 _Z17cudaAddMonolithicPiS_S_i_param_1,
	.param .u64 .ptr .align 1 _Z17cudaAddMonolithicPiS_S_i_param_2,
	.param .u32 _Z17cudaAddMonolithicPiS_S_i_param_3
)
{
	.reg .pred 	%p<2>;
	.reg .b32 	%r<9>;
	.reg .b64 	%rd<11>;

	ld.param.u64 	%rd1, [_Z17cudaAddMonolithicPiS_S_i_param_0];
	ld.param.u64 	%rd2, [_Z17cudaAddMonolithicPiS_S_i_param_1];
	ld.param.u64 	%rd3, [_Z17cudaAddMonolithicPiS_S_i_param_2];
	ld.param.u32 	%r2, [_Z17cudaAddMonolithicPiS_S_i_param_3];
	mov.u32 	%r3, %ctaid.x;
	mov.u32 	%r4, %ntid.x;
	mov.u32 	%r5, %tid.x;
	mad.lo.s32 	%r1, %r3, %r4, %r5;
	setp.ge.s32 	%p1, %r1, %r2;
	@%p1 bra 	$L__BB0_2;
	cvta.to.global.u64 	%rd4, %rd1;
	cvta.to.global.u64 	%rd5, %rd2;
	cvta.to.global.u64 	%rd6, %rd3;
	mul.wide.s32 	%rd7, %r1, 4;
	add.s64 	%rd8, %rd4, %rd7;
	ld.global.u32 	%r6, [%rd8];
	add.s64 	%rd9, %rd5, %rd7;
	ld.global.u32 	%r7, [%rd9];
	add.s32 	%r8, %r7, %r6;
	add.s64 	%rd10, %rd6, %rd7;
	st.global.u32 	[%rd10], %r8;
$L__BB0_2:
	ret;

}
	// .globl	_Z19cudaAdd1DGridStridePiS_S_i
.visible .entry _Z19cudaAdd1DGridStridePiS_S_i(
	.param .u64 .ptr .align 1 _Z19cudaAdd1DGridStridePiS_S_i_param_0,
	.param .u64 .ptr .align 1 _Z19cudaAdd1DGridStridePiS_S_i_param_1,
	.param .u64 .ptr .align 1 _Z19cudaAdd1DGridStridePiS_S_i_param_2,
	.param .u32 _Z19cudaAdd1DGridStridePiS_S_i_param_3
)
{
	.reg .pred 	%p<3>;
	.reg .b32 	%r<14>;
	.reg .b64 	%rd<11>;

	ld.param.u64 	%rd4, [_Z19cudaAdd1DGridStridePiS_S_i_param_0];
	ld.param.u64 	%rd5, [_Z19cudaAdd1DGridStridePiS_S_i_param_1];
	ld.param.u64 	%rd6, [_Z19cudaAdd1DGridStridePiS_S_i_param_2];
	ld.param.u32 	%r6, [_Z19cudaAdd1DGridStridePiS_S_i_param_3];
	mov.u32 	%r7, %ctaid.x;
	mov.u32 	%r1, %ntid.x;
	mov.u32 	%r8, %tid.x;
	mad.lo.s32 	%r13, %r7, %r1, %r8;
	setp.ge.s32 	%p1, %r13, %r6;
	@%p1 bra 	$L__BB1_3;
	mov.u32 	%r9, %nctaid.x;
	mul.lo.s32 	%r3, %r1, %r9;
	cvta.to.global.u64 	%rd1, %rd4;
	cvta.to.global.u64 	%rd2, %rd5;
	cvta.to.global.u64 	%rd3, %rd6;
$L__BB1_2:
	mul.wide.s32 	%rd7, %r13, 4;
	add.s64 	%rd8, %rd1, %rd7;
	ld.global.u32 	%r10, [%rd8];
	add.s64 	%rd9, %rd2, %rd7;
	ld.global.u32 	%r11, [%rd9];
	add.s32 	%r12, %r11, %r10;
	add.s64 	%rd10, %rd3, %rd7;
	st.global.u32 	[%rd10], %r12;
	add.s32 	%r13, %r13, %r3;
	setp.lt.s32 	%p2, %r13, %r6;
	@%p2 bra 	$L__BB1_2;
$L__BB1_3:
	ret;

}
	// .globl	_Z19cudaAdd2DMonolithicPiS_S_ii
.visible .entry _Z19cudaAdd2DMonolithicPiS_S_ii(
	.param .u64 .ptr .align 1 _Z19cudaAdd2DMonolithicPiS_S_ii_param_0,
	.param .u64 .ptr .align 1 _Z19cudaAdd2DMonolithicPiS_S_ii_param_1,
	.param .u64 .ptr .align 1 _Z19cudaAdd2DMonolithicPiS_S_ii_param_2,
	.param .u32 _Z19cudaAdd2DMonolithicPiS_S_ii_param_3,
	.param .u32 _Z19cudaAdd2DMonolithicPiS_S_ii_param_4
)
{
	.reg .pred 	%p<4>;
	.reg .b32 	%r<17>;
	.reg .b64 	%rd<11>;

	ld.param.u64 	%rd1, [_Z19cudaAdd2DMonolithicPiS_S_ii_param_0];
	ld.param.u64 	%rd2, [_Z19cudaAdd2DMonolithicPiS_S_ii_param_1];
	ld.param.u64 	%rd3, [_Z19cudaAdd2DMonolithicPiS_S_ii_param_2];
	ld.param.u32 	%r3, [_Z19cudaAdd2DMonolithicPiS_S_ii_param_3];
	ld.param.u32 	%r4, [_Z19cudaAdd2DMonolithicPiS_S_ii_param_4];
	mov.u32 	%r6, %ctaid.x;
	mov.u32 	%r7, %ntid.x;
	mov.u32 	%r8, %tid.x;
	mad.lo.s32 	%r1, %r6, %r7, %r8;
	mov.u32 	%r9, %ctaid.y;
	mov.u32 	%r10, %ntid.y;
	mov.u32 	%r11, %tid.y;
	mad.lo.s32 	%r12, %r9, %r10, %r11;
	setp.ge.s32 	%p1, %r1, %r3;
	setp.ge.s32 	%p2, %r12, %r4;
	or.pred  	%p3, %p1, %p2;
	@%p3 bra 	$L__BB2_2;
	cvta.to.global.u64 	%rd4, %rd1;
	cvta.to.global.u64 	%rd5, %rd2;
	cvta.to.global.u64 	%rd6, %rd3;
	mad.lo.s32 	%r13, %r3, %r12, %r1;
	mul.wide.s32 	%rd7, %r13, 4;
	add.s64 	%rd8, %rd4, %rd7;
	ld.global.u32 	%r14, [%rd8];
	add.s64 	%rd9, %rd5, %rd7;
	ld.global.u32 	%r15, [%rd9];
	add.s32 	%r16, %r15, %r14;
	add.s64 	%rd10, %rd6, %rd7;
	st.global.u32 	[%rd10], %r16;
$L__BB2_2:
	ret;

}
	// .globl	_Z19cudaAdd2DGridStridePiS_S_ii
.visible .entry _Z19cudaAdd2DGridStridePiS_S_ii(
	.param .u64 .ptr .align 1 _Z19cudaAdd2DGridStridePiS_S_ii_param_0,
	.param .u64 .ptr .align 1 _Z19cudaAdd2DGridStridePiS_S_ii_param_1,
	.param .u64 .ptr .align 1 _Z19cudaAdd2DGridStridePiS_S_ii_param_2,
	.param .u32 _Z19cudaAdd2DGridStridePiS_S_ii_param_3,
	.param .u32 _Z19cudaAdd2DGridStridePiS_S_ii_param_4
)
{
	.reg .pred 	%p<5>;
	.reg .b32 	%r<25>;
	.reg .b64 	%rd<11>;

	ld.param.u64 	%rd4, [_Z19cudaAdd2DGridStridePiS_S_ii_param_0];
	ld.param.u64 	%rd5, [_Z19cudaAdd2DGridStridePiS_S_ii_param_1];
	ld.param.u64 	%rd6, [_Z19cudaAdd2DGridStridePiS_S_ii_param_2];
	ld.param.u32 	%r10, [_Z19cudaAdd2DGridStridePiS_S_ii_param_3];
	ld.param.u32 	%r11, [_Z19cudaAdd2DGridStridePiS_S_ii_param_4];
	mov.u32 	%r12, %ctaid.x;
	mov.u32 	%r1, %ntid.x;
	mov.u32 	%r13, %tid.x;
	mad.lo.s32 	%r23, %r12, %r1, %r13;
	setp.ge.s32 	%p1, %r23, %r10;
	@%p1 bra 	$L__BB3_6;
	mov.u32 	%r14, %ctaid.y;
	mov.u32 	%r15, %ntid.y;
	mov.u32 	%r16, %tid.y;
	mad.lo.s32 	%r3, %r14, %r15, %r16;
	mov.u32 	%r17, %nctaid.y;
	mul.lo.s32 	%r4, %r15, %r17;
	mov.u32 	%r18, %nctaid.x;
	mul.lo.s32 	%r5, %r1, %r18;
	cvta.to.global.u64 	%rd1, %rd4;
	cvta.to.global.u64 	%rd2, %rd5;
	cvta.to.global.u64 	%rd3, %rd6;
$L__BB3_2:
	setp.ge.s32 	%p2, %r3, %r11;
	@%p2 bra 	$L__BB3_5;
	mov.u32 	%r24, %r3;
$L__BB3_4:
	mad.lo.s32 	%r19, %r24, %r10, %r23;
	mul.wide.s32 	%rd7, %r19, 4;
	add.s64 	%rd8, %rd1, %rd7;
	ld.global.u32 	%r20, [%rd8];
	add.s64 	%rd9, %rd2, %rd7;
	ld.global.u32 	%r21, [%rd9];
	add.s32 	%r22, %r21, %r20;
	add.s64 	%rd10, %rd3, %rd7;
	st.global.u32 	[%rd10], %r22;
	add.s32 	%r24, %r24, %r4;
	setp.lt.s32 	%p3, %r24, %r11;
	@%p3 bra 	$L__BB3_4;
$L__BB3_5:
	add.s32 	%r23, %r23, %r5;
	setp.lt.s32 	%p4, %r23, %r10;
	@%p4 bra 	$L__BB3_2;
$L__BB3_6:
	ret;

}


// ===== COMPILED SASS (sm_100) =====

	.target	sm_100

	.elftype	@"ET_EXEC"


//--------------------- .note.nv.tkinfo           --------------------------
	.section	.note.nv.tkinfo,"",@"SHT_NOTE"
	.sectionflags	@"SHF_NOTE_NV_TKINFO"
	.tkinfo
        /*0018*/ 	.word	0x00000002
        /*0030*/ 	.string	""
        /*0030*/ 	.string	"ptxas"
        /*0030*/ 	.string	"Cuda compilation tools, release 13.0, V13.0.88"
        /*0030*/ 	.string	"Build cuda_13.0.r13.0/compiler.36424714_0"
        /*0030*/ 	.string	"-arch sm_100 -m 64 "



//--------------------- .note.nv.cuinfo           --------------------------
	.section	.note.nv.cuinfo,"",@"SHT_NOTE"
	.sectionflags	@"SHF_NOTE_NV_CUINFO"
        /*0018*/ 	.short	0x0002
        /*001a*/ 	.short	0x0064
        /*001c*/ 	.short	0x0082
	.zero		2


//--------------------- .nv.info                  --------------------------
	.section	.nv.info,"",@"SHT_CUDA_INFO"
	.align	4


	//----- nvinfo : EIATTR_REGCOUNT
	.align		4
        /*0000*/ 	.byte	0x04, 0x2f
        /*0002*/ 	.short	(.L_1 - .L_0)
	.align		4
.L_0:
        /*0004*/ 	.word	index@(_Z17cudaAddMonolithicPiS_S_i)
        /*0008*/ 	.word	0x0000000c


	//----- nvinfo : EIATTR_FRAME_SIZE
	.align		4
.L_1:
        /*000c*/ 	.byte	0x04, 0x11
        /*000e*/ 	.short	(.L_3 - .L_2)
	.align		4
.L_2:
        /*0010*/ 	.word	index@(_Z17cudaAddMonolithicPiS_S_i)
        /*0014*/ 	.word	0x00000000


	//----- nvinfo : EIATTR_REGCOUNT
	.align		4
.L_3:
        /*0018*/ 	.byte	0x04, 0x2f
        /*001a*/ 	.short	(.L_5 - .L_4)
	.align		4
.L_4:
        /*001c*/ 	.word	index@(_Z19cudaAdd1DGridStridePiS_S_i)
        /*0020*/ 	.word	0x00000014


	//----- nvinfo : EIATTR_FRAME_SIZE
	.align		4
.L_5:
        /*0024*/ 	.byte	0x04, 0x11
        /*0026*/ 	.short	(.L_7 - .L_6)
	.align		4
.L_6:
        /*0028*/ 	.word	index@(_Z19cudaAdd1DGridStridePiS_S_i)
        /*002c*/ 	.word	0x00000000


	//----- nvinfo : EIATTR_REGCOUNT
	.align		4
.L_7:
        /*0030*/ 	.byte	0x04, 0x2f
        /*0032*/ 	.short	(.L_9 - .L_8)
	.align		4
.L_8:
        /*0034*/ 	.word	index@(_Z19cudaAdd2DMonolithicPiS_S_ii)
        /*0038*/ 	.word	0x0000000c


	//----- nvinfo : EIATTR_FRAME_SIZE
	.align		4
.L_9:
        /*003c*/ 	.byte	0x04, 0x11
        /*003e*/ 	.short	(.L_11 - .L_10)
	.align		4
.L_10:
        /*0040*/ 	.word	index@(_Z19cudaAdd2DMonolithicPiS_S_ii)
        /*0044*/ 	.word	0x00000000


	//----- nvinfo : EIATTR_REGCOUNT
	.align		4
.L_11:
        /*0048*/ 	.byte	0x04, 0x2f
        /*004a*/ 	.short	(.L_13 - .L_12)
	.align		4
.L_12:
        /*004c*/ 	.word	index@(_Z19cudaAdd2DGridStridePiS_S_ii)
        /*0050*/ 	.word	0x00000018


	//----- nvinfo : EIATTR_FRAME_SIZE
	.align		4
.L_13:
        /*0054*/ 	.byte	0x04, 0x11
        /*0056*/ 	.short	(.L_15 - .L_14)
	.align		4
.L_14:
        /*0058*/ 	.word	index@(_Z19cudaAdd2DGridStridePiS_S_ii)
        /*005c*/ 	.word	0x00000000


	//----- nvinfo : EIATTR_MIN_STACK_SIZE
	.align		4
.L_15:
        /*0060*/ 	.byte	0x04, 0x12
        /*0062*/ 	.short	(.L_17 - .L_16)
	.align		4
.L_16:
        /*0064*/ 	.word	index@(_Z19cudaAdd2DGridStridePiS_S_ii)
        /*0068*/ 	.word	0x00000000


	//----- nvinfo : EIATTR_MIN_STACK_SIZE
	.align		4
.L_17:
        /*006c*/ 	.byte	0x04, 0x12
        /*006e*/ 	.short	(.L_19 - .L_18)
	.align		4
.L_18:
        /*0070*/ 	.word	index@(_Z19cudaAdd2DMonolithicPiS_S_ii)
        /*0074*/ 	.word	0x00000000


	//----- nvinfo : EIATTR_MIN_STACK_SIZE
	.align		4
.L_19:
        /*0078*/ 	.byte	0x04, 0x12
        /*007a*/ 	.short	(.L_21 - .L_20)
	.align		4
.L_20:
        /*007c*/ 	.word	index@(_Z19cudaAdd1DGridStridePiS_S_i)
        /*0080*/ 	.word	0x00000000


	//----- nvinfo : EIATTR_MIN_STACK_SIZE
	.align		4
.L_21:
        /*0084*/ 	.byte	0x04, 0x12
        /*0086*/ 	.short	(.L_23 - .L_22)
	.align		4
.L_22:
        /*0088*/ 	.word	index@(_Z17cudaAddMonolithicPiS_S_i)
        /*008c*/ 	.word	0x00000000
.L_23:


//--------------------- .nv.compat                --------------------------
	.section	.nv.compat,"",@"SHT_CUDA_COMPAT_INFO"
	.align	4
        /*0000*/ 	.byte	0x02, 0x09, 0x00, 0x00, 0x02, 0x02, 0x01, 0x00, 0x02, 0x05, 0x05, 0x00, 0x03, 0x07, 0x01, 0x01
        /*0010*/ 	.byte	0x02, 0x03, 0x00, 0x00, 0x02, 0x06, 0x01, 0x00, 0x04, 0x0b, 0x08, 0x00, 0x09, 0x00, 0x00, 0x00
        /*0020*/ 	.byte	0x00, 0x00, 0x00, 0x00


//--------------------- .nv.info._Z19cudaAdd2DGridStridePiS_S_ii --------------------------
	.section	.nv.info._Z19cudaAdd2DGridStridePiS_S_ii,"",@"SHT_CUDA_INFO"
	.sectionflags	@""
	.align	4


	//----- nvinfo : EIATTR_CUDA_API_VERSION
	.align		4
        /*0000*/ 	.byte	0x04, 0x37
        /*0002*/ 	.short	(.L_25 - .L_24)
.L_24:
        /*0004*/ 	.word	0x00000082


	//----- nvinfo : EIATTR_KPARAM_INFO
	.align		4
.L_25:
        /*0008*/ 	.byte	0x04, 0x17
        /*000a*/ 	.short	(.L_27 - .L_26)
.L_26:
        /*000c*/ 	.word	0x00000000
        /*0010*/ 	.short	0x0004
        /*0012*/ 	.short	0x001c
        /*0014*/ 	.byte	0x00, 0xf0, 0x11, 0x00


	//----- nvinfo : EIATTR_KPARAM_INFO
	.align		4
.L_27:
        /*0018*/ 	.byte	0x04, 0x17
        /*001a*/ 	.short	(.L_29 - .L_28)
.L_28:
        /*001c*/ 	.word	0x00000000
        /*0020*/ 	.short	0x0003
        /*0022*/ 	.short	0x0018
        /*0024*/ 	.byte	0x00, 0xf0, 0x11, 0x00


	//----- nvinfo : EIATTR_KPARAM_INFO
	.align		4
.L_29:
        /*0028*/ 	.byte	0x04, 0x17
        /*002a*/ 	.short	(.L_31 - .L_30)
.L_30:
        /*002c*/ 	.word	0x00000000
        /*0030*/ 	.short	0x0002
        /*0032*/ 	.short	0x0010
        /*0034*/ 	.byte	0x00, 0xf5, 0x21, 0x00


	//----- nvinfo : EIATTR_KPARAM_INFO
	.align		4
.L_31:
        /*0038*/ 	.byte	0x04, 0x17
        /*003a*/ 	.short	(.L_33 - .L_32)
.L_32:
        /*003c*/ 	.word	0x00000000
        /*0040*/ 	.short	0x0001
        /*0042*/ 	.short	0x0008
        /*0044*/ 	.byte	0x00, 0xf5, 0x21, 0x00


	//----- nvinfo : EIATTR_KPARAM_INFO
	.align		4
.L_33:
        /*0048*/ 	.byte	0x04, 0x17
        /*004a*/ 	.short	(.L_35 - .L_34)
.L_34:
        /*004c*/ 	.word	0x00000000
        /*0050*/ 	.short	0x0000
        /*0052*/ 	.short	0x0000
        /*0054*/ 	.byte	0x00, 0xf5, 0x21, 0x00


	//----- nvinfo : EIATTR_SPARSE_MMA_MASK
	.align		4
.L_35:
        /*0058*/ 	.byte	0x03, 0x50
        /*005a*/ 	.short	0x0000


	//----- nvinfo : EIATTR_MAXREG_COUNT
	.align		4
        /*005c*/ 	.byte	0x03, 0x1b
        /*005e*/ 	.short	0x00ff


	//----- nvinfo : EIATTR_MERCURY_ISA_VERSION
	.align		4
        /*0060*/ 	.byte	0x03, 0x5f
        /*0062*/ 	.short	0x0101


	//----- nvinfo : EIATTR_VRC_CTA_INIT_COUNT
	.align		4
        /*0064*/ 	.byte	0x02, 0x4a
	.zero		1
	.zero		1


	//----- nvinfo : EIATTR_EXIT_INSTR_OFFSETS
	.align		4
        /*0068*/ 	.byte	0x04, 0x1c
        /*006a*/ 	.short	(.L_37 - .L_36)


	//   ....[0]....
.L_36:
        /*006c*/ 	.word	0x00000070


	//   ....[1]....
        /*0070*/ 	.word	0x000002a0


	//----- nvinfo : EIATTR_CRS_STACK_SIZE
	.align		4
.L_37:
        /*0074*/ 	.byte	0x04, 0x1e
        /*0076*/ 	.short	(.L_39 - .L_38)
.L_38:
        /*0078*/ 	.word	0x00000000


	//----- nvinfo : EIATTR_CBANK_PARAM_SIZE
	.align		4
.L_39:
        /*007c*/ 	.byte	0x03, 0x19
        /*007e*/ 	.short	0x0020


	//----- nvinfo : EIATTR_PARAM_CBANK
	.align		4
        /*0080*/ 	.byte	0x04, 0x0a
        /*0082*/ 	.short	(.L_41 - .L_40)
	.align		4
.L_40:
        /*0084*/ 	.word	index@(.nv.constant0._Z19cudaAdd2DGridStridePiS_S_ii)
        /*0088*/ 	.short	0x0380
        /*008a*/ 	.short	0x0020


	//----- nvinfo : EIATTR_SW_WAR
	.align		4
.L_41:
        /*008c*/ 	.byte	0x04, 0x36
        /*008e*/ 	.short	(.L_43 - .L_42)
.L_42:
        /*0090*/ 	.word	0x00000008
.L_43:


//--------------------- .nv.info._Z19cudaAdd2DMonolithicPiS_S_ii --------------------------
	.section	.nv.info._Z19cudaAdd2DMonolithicPiS_S_ii,"",@"SHT_CUDA_INFO"
	.sectionflags	@""
	.align	4


	//----- nvinfo : EIATTR_CUDA_API_VERSION
	.align		4
        /*0000*/ 	.byte	0x04, 0x37
        /*0002*/ 	.short	(.L_45 - .L_44)
.L_44:
        /*0004*/ 	.word	0x00000082


	//----- nvinfo : EIATTR_KPARAM_INFO
	.align		4
.L_45:
        /*0008*/ 	.byte	0x04, 0x17
        /*000a*/ 	.short	(.L_47 - .L_46)
.L_46:
        /*000c*/ 	.word	0x00000000
        /*0010*/ 	.short	0x0004
        /*0012*/ 	.short	0x001c
        /*0014*/ 	.byte	0x00, 0xf0, 0x11, 0x00


	//----- nvinfo : EIATTR_KPARAM_INFO
	.align		4
.L_47:
        /*0018*/ 	.byte	0x04, 0x17
        /*001a*/ 	.short	(.L_49 - .L_48)
.L_48:
        /*001c*/ 	.word	0x00000000
        /*0020*/ 	.short	0x0003
        /*0022*/ 	.short	0x0018
        /*0024*/ 	.byte	0x00, 0xf0, 0x11, 0x00


	//----- nvinfo : EIATTR_KPARAM_INFO
	.align		4
.L_49:
        /*0028*/ 	.byte	0x04, 0x17
        /*002a*/ 	.short	(.L_51 - .L_50)
.L_50:
        /*002c*/ 	.word	0x00000000
        /*0030*/ 	.short	0x0002
        /*0032*/ 	.short	0x0010
        /*0034*/ 	.byte	0x00, 0xf5, 0x21, 0x00


	//----- nvinfo : EIATTR_KPARAM_INFO
	.align		4
.L_51:
        /*0038*/ 	.byte	0x04, 0x17
        /*003a*/ 	.short	(.L_53 - .L_52)
.L_52:
        /*003c*/ 	.word	0x00000000
        /*0040*/ 	.short	0x0001
        /*0042*/ 	.short	0x0008
        /*0044*/ 	.byte	0x00, 0xf5, 0x21, 0x00


	//----- nvinfo : EIATTR_KPARAM_INFO
	.align		4
.L_53:
        /*0048*/ 	.byte	0x04, 0x17
        /*004a*/ 	.short	(.L_55 - .L_54)
.L_54:
        /*004c*/ 	.word	0x00000000
        /*0050*/ 	.short	0x0000
        /*0052*/ 	.short	0x0000
        /*0054*/ 	.byte	0x00, 0xf5, 0x21, 0x00


	//----- nvinfo : EIATTR_SPARSE_MMA_MASK
	.align		4
.L_55:
        /*0058*/ 	.byte	0x03, 0x50
        /*005a*/ 	.short	0x0000


	//----- nvinfo : EIATTR_MAXREG_COUNT
	.align		4
        /*005c*/ 	.byte	0x03, 0x1b
        /*005e*/ 	.short	0x00ff


	//----- nvinfo : EIATTR_MERCURY_ISA_VERSION
	.align		4
        /*0060*/ 	.byte	0x03, 0x5f
        /*0062*/ 	.short	0x0101


	//----- nvinfo : EIATTR_VRC_CTA_INIT_COUNT
	.align		4
        /*0064*/ 	.byte	0x02, 0x4a
	.zero		1
	.zero		1


	//----- nvinfo : EIATTR_EXIT_INSTR_OFFSETS
	.align		4
        /*0068*/ 	.byte	0x04, 0x1c
        /*006a*/ 	.short	(.L_57 - .L_56)


	//   ....[0]....
.L_56:
        /*006c*/ 	.word	0x000000c0


	//   ....[1]....
        /*0070*/ 	.word	0x00000190


	//----- nvinfo : EIATTR_CBANK_PARAM_SIZE
	.align		4
.L_57:
        /*0074*/ 	.byte	0x03, 0x19
        /*0076*/ 	.short	0x0020


	//----- nvinfo : EIATTR_PARAM_CBANK
	.align		4
        /*0078*/ 	.byte	0x04, 0x0a
        /*007a*/ 	.short	(.L_59 - .L_58)
	.align		4
.L_58:
        /*007c*/ 	.word	index@(.nv.constant0._Z19cudaAdd2DMonolithicPiS_S_ii)
        /*0080*/ 	.short	0x0380
        /*0082*/ 	.short	0x0020


	//----- nvinfo : EIATTR_SW_WAR
	.align		4
.L_59:
        /*0084*/ 	.byte	0x04, 0x36
        /*0086*/ 	.short	(.L_61 - .L_60)
.L_60:
        /*0088*/ 	.word	0x00000008
.L_61:


//--------------------- .nv.info._Z19cudaAdd1DGridStridePiS_S_i --------------------------
	.section	.nv.info._Z19cudaAdd1DGridStridePiS_S_i,"",@"SHT_CUDA_INFO"
	.sectionflags	@""
	.align	4


	//----- nvinfo : EIATTR_CUDA_API_VERSION
	.align		4
        /*0000*/ 	.byte	0x04, 0x37
        /*0002*/ 	.short	(.L_63 - .L_62)
.L_62:
        /*0004*/ 	.word	0x00000082


	//----- nvinfo : EIATTR_KPARAM_INFO
	.align		4
.L_63:
        /*0008*/ 	.byte	0x04, 0x17
        /*000a*/ 	.short	(.L_65 - .L_64)
.L_64:
        /*000c*/ 	.word	0x00000000
        /*0010*/ 	.short	0x0003
        /*0012*/ 	.short	0x0018
        /*0014*/ 	.byte	0x00, 0xf0, 0x11, 0x00


	//----- nvinfo : EIATTR_KPARAM_INFO
	.align		4
.L_65:
        /*0018*/ 	.byte	0x04, 0x17
        /*001a*/ 	.short	(.L_67 - .L_66)
.L_66:
        /*001c*/ 	.word	0x00000000
        /*0020*/ 	.short	0x0002
        /*0022*/ 	.short	0x0010
        /*0024*/ 	.byte	0x00, 0xf5, 0x21, 0x00


	//----- nvinfo : EIATTR_KPARAM_INFO
	.align		4
.L_67:
        /*0028*/ 	.byte	0x04, 0x17
        /*002a*/ 	.short	(.L_69 - .L_68)
.L_68:
        /*002c*/ 	.word	0x00000000
        /*0030*/ 	.short	0x0001
        /*0032*/ 	.short	0x0008
        /*0034*/ 	.byte	0x00, 0xf5, 0x21, 0x00


	//----- nvinfo : EIATTR_KPARAM_INFO
	.align		4
.L_69:
        /*0038*/ 	.byte	0x04, 0x17
        /*003a*/ 	.short	(.L_71 - .L_70)
.L_70:
        /*003c*/ 	.word	0x00000000
        /*0040*/ 	.short	0x0000
        /*0042*/ 	.short	0x0000
        /*0044*/ 	.byte	0x00, 0xf5, 0x21, 0x00


	//----- nvinfo : EIATTR_SPARSE_MMA_MASK
	.align		4
.L_71:
        /*0048*/ 	.byte	0x03, 0x50
        /*004a*/ 	.short	0x0000


	//----- nvinfo : EIATTR_MAXREG_COUNT
	.align		4
        /*004c*/ 	.byte	0x03, 0x1b
        /*004e*/ 	.short	0x00ff


	//----- nvinfo : EIATTR_MERCURY_ISA_VERSION
	.align		4
        /*0050*/ 	.byte	0x03, 0x5f
        /*0052*/ 	.short	0x0101


	//----- nvinfo : EIATTR_VRC_CTA_INIT_COUNT
	.align		4
        /*0054*/ 	.byte	0x02, 0x4a
	.zero		1
	.zero		1


	//----- nvinfo : EIATTR_EXIT_INSTR_OFFSETS
	.align		4
        /*0058*/ 	.byte	0x04, 0x1c
        /*005a*/ 	.short	(.L_73 - .L_72)


	//   ....[0]....
.L_72:
        /*005c*/ 	.word	0x00000070


	//   ....[1]....
        /*0060*/ 	.word	0x00000180


	//----- nvinfo : EIATTR_CRS_STACK_SIZE
	.align		4
.L_73:
        /*0064*/ 	.byte	0x04, 0x1e
        /*0066*/ 	.short	(.L_75 - .L_74)
.L_74:
        /*0068*/ 	.word	0x00000000


	//----- nvinfo : EIATTR_CBANK_PARAM_SIZE
	.align		4
.L_75:
        /*006c*/ 	.byte	0x03, 0x19
        /*006e*/ 	.short	0x001c


	//----- nvinfo : EIATTR_PARAM_CBANK
	.align		4
        /*0070*/ 	.byte	0x04, 0x0a
        /*0072*/ 	.short	(.L_77 - .L_76)
	.align		4
.L_76:
        /*0074*/ 	.word	index@(.nv.constant0._Z19cudaAdd1DGridStridePiS_S_i)
        /*0078*/ 	.short	0x0380
        /*007a*/ 	.short	0x001c


	//----- nvinfo : EIATTR_SW_WAR
	.align		4
.L_77:
        /*007c*/ 	.byte	0x04, 0x36
        /*007e*/ 	.short	(.L_79 - .L_78)
.L_78:
        /*0080*/ 	.word	0x00000008
.L_79:


//--------------------- .nv.info._Z17cudaAddMonolithicPiS_S_i --------------------------
	.section	.nv.info._Z17cudaAddMonolithicPiS_S_i,"",@"SHT_CUDA_INFO"
	.sectionflags	@""
	.align	4


	//----- nvinfo : EIATTR_CUDA_API_VERSION
	.align		4
        /*0000*/ 	.byte	0x04, 0x37
        /*0002*/ 	.short	(.L_81 - .L_80)
.L_80:
        /*0004*/ 	.word	0x00000082


	//----- nvinfo : EIATTR_KPARAM_INFO
	.align		4
.L_81:
        /*0008*/ 	.byte	0x04, 0x17
        /*000a*/ 	.short	(.L_83 - .L_82)
.L_82:
        /*000c*/ 	.word	0x00000000
        /*0010*/ 	.short	0x0003
        /*0012*/ 	.short	0x0018
        /*0014*/ 	.byte	0x00, 0xf0, 0x11, 0x00


	//----- nvinfo : EIATTR_KPARAM_INFO
	.align		4
.L_83:
        /*0018*/ 	.byte	0x04, 0x17
        /*001a*/ 	.short	(.L_85 - .L_84)
.L_84:
        /*001c*/ 	.word	0x00000000
        /*0020*/ 	.short	0x0002
        /*0022*/ 	.short	0x0010
        /*0024*/ 	.byte	0x00, 0xf5, 0x21, 0x00


	//----- nvinfo : EIATTR_KPARAM_INFO
	.align		4
.L_85:
        /*0028*/ 	.byte	0x04, 0x17
        /*002a*/ 	.short	(.L_87 - .L_86)
.L_86:
        /*002c*/ 	.word	0x00000000
        /*0030*/ 	.short	0x0001
        /*0032*/ 	.short	0x0008
        /*0034*/ 	.byte	0x00, 0xf5, 0x21, 0x00


	//----- nvinfo : EIATTR_KPARAM_INFO
	.align		4
.L_87:
        /*0038*/ 	.byte	0x04, 0x17
        /*003a*/ 	.short	(.L_89 - .L_88)
.L_88:
        /*003c*/ 	.word	0x00000000
        /*0040*/ 	.short	0x0000
        /*0042*/ 	.short	0x0000
        /*0044*/ 	.byte	0x00, 0xf5, 0x21, 0x00


	//----- nvinfo : EIATTR_SPARSE_MMA_MASK
	.align		4
.L_89:
        /*0048*/ 	.byte	0x03, 0x50
        /*004a*/ 	.short	0x0000


	//----- nvinfo : EIATTR_MAXREG_COUNT
	.align		4
        /*004c*/ 	.byte	0x03, 0x1b
        /*004e*/ 	.short	0x00ff


	//----- nvinfo : EIATTR_MERCURY_ISA_VERSION
	.align		4
        /*0050*/ 	.byte	0x03, 0x5f
        /*0052*/ 	.short	0x0101


	//----- nvinfo : EIATTR_VRC_CTA_INIT_COUNT
	.align		4
        /*0054*/ 	.byte	0x02, 0x4a
	.zero		1
	.zero		1


	//----- nvinfo : EIATTR_EXIT_INSTR_OFFSETS
	.align		4
        /*0058*/ 	.byte	0x04, 0x1c
        /*005a*/ 	.short	(.L_91 - .L_90)


	//   ....[0]....
.L_90:
        /*005c*/ 	.word	0x00000070


	//   ....[1]....
        /*0060*/ 	.word	0x00000130


	//----- nvinfo : EIATTR_CBANK_PARAM_SIZE
	.align		4
.L_91:
        /*0064*/ 	.byte	0x03, 0x19
        /*0066*/ 	.short	0x001c


	//----- nvinfo : EIATTR_PARAM_CBANK
	.align		4
        /*0068*/ 	.byte	0x04, 0x0a
        /*006a*/ 	.short	(.L_93 - .L_92)
	.align		4
.L_92:
        /*006c*/ 	.word	index@(.nv.constant0._Z17cudaAddMonolithicPiS_S_i)
        /*0070*/ 	.short	0x0380
        /*0072*/ 	.short	0x001c


	//----- nvinfo : EIATTR_SW_WAR
	.align		4
.L_93:
        /*0074*/ 	.byte	0x04, 0x36
        /*0076*/ 	.short	(.L_95 - .L_94)
.L_94:
        /*0078*/ 	.word	0x00000008
.L_95:


//--------------------- .nv.callgraph             --------------------------
	.section	.nv.callgraph,"",@"SHT_CUDA_CALLGRAPH"
	.align	4
	.sectionentsize	8
	.align		4
        /*0000*/ 	.word	0x00000000
	.align		4
        /*0004*/ 	.word	0xffffffff
	.align		4
        /*0008*/ 	.word	0x00000000
	.align		4
        /*000c*/ 	.word	0xfffffffe
	.align		4
        /*0010*/ 	.word	0x00000000
	.align		4
        /*0014*/ 	.word	0xfffffffd
	.align		4
        /*0018*/ 	.word	0x00000000
	.align		4
        /*001c*/ 	.word	0xfffffffc


//--------------------- .text._Z19cudaAdd2DGridStridePiS_S_ii --------------------------
	.section	.text._Z19cudaAdd2DGridStridePiS_S_ii,"ax",@progbits
	.align	128
        .global         _Z19cudaAdd2DGridStridePiS_S_ii
        .type           _Z19cudaAdd2DGridStridePiS_S_ii,@function
        .size           _Z19cudaAdd2DGridStridePiS_S_ii,(.L_x_9 - _Z19cudaAdd2DGridStridePiS_S_ii)
        .other          _Z19cudaAdd2DGridStridePiS_S_ii,@"STO_CUDA_ENTRY STV_DEFAULT"
_Z19cudaAdd2DGridStridePiS_S_ii:
.text._Z19cudaAdd2DGridStridePiS_S_ii:
[----:B------:R-:W-:Y:S01]  /*0000*/  LDC R1, c[0x0][0x37c] ;  /* 0x0000df00ff017b82 */ /* 0x000fe20000000800 */
[----:B------:R-:W0:Y:S07]  /*0010*/  S2R R0, SR_TID.X ;  /* 0x0000000000007919 */ /* 0x000e2e0000002100 */
[----:B------:R-:W0:Y:S01]  /*0020*/  S2UR UR4, SR_CTAID.X ;  /* 0x00000000000479c3 */ /* 0x000e220000002500 */
[----:B------:R-:W1:Y:S07]  /*0030*/  LDCU UR5, c[0x0][0x398] ;  /* 0x00007300ff0577ac */ /* 0x000e6e0008000800 */
[----:B------:R-:W0:Y:S02]  /*0040*/  LDC R17, c[0x0][0x360] ;  /* 0x0000d800ff117b82 */ /* 0x000e240000000800 */
[----:B0-----:R-:W-:-:S05]  /*0050*/  IMAD R0, R17, UR4, R0 ;  /* 0x0000000411007c24 */ /* 0x001fca000f8e0200 */
[----:B-1----:R-:W-:-:S13]  /*0060*/  ISETP.GE.AND P0, PT, R0, UR5, PT ;  /* 0x0000000500007c0c */ /* 0x002fda000bf06270 */
[----:B------:R-:W-:Y:S05]  /*0070*/  @P0 EXIT ;  /* 0x000000000000094d */ /* 0x000fea0003800000 */
[----:B------:R-:W0:Y:S01]  /*0080*/  S2R R14, SR_TID.Y ;  /* 0x00000000000e7919 */ /* 0x000e220000002200 */
[----:B------:R-:W0:Y:S01]  /*0090*/  S2UR UR4, SR_CTAID.Y ;  /* 0x00000000000479c3 */ /* 0x000e220000002600 */
[----:B------:R-:W1:Y:S01]  /*00a0*/  LDCU.64 UR8, c[0x0][0x358] ;  /* 0x00006b00ff0877ac */ /* 0x000e620008000a00 */
[----:B------:R-:W2:Y:S06]  /*00b0*/  LDCU UR7, c[0x0][0x398] ;  /* 0x00007300ff0777ac */ /* 0x000eac0008000800 */
[----:B------:R-:W0:Y:S01]  /*00c0*/  LDC R15, c[0x0][0x364] ;  /* 0x0000d900ff0f7b82 */ /* 0x000e220000000800 */
[----:B------:R-:W3:Y:S01]  /*00d0*/  LDCU UR5, c[0x0][0x374] ;  /* 0x00006e80ff0577ac */ /* 0x000ee20008000800 */
[----:B------:R-:W4:Y:S02]  /*00e0*/  LDCU UR6, c[0x0][0x370] ;  /* 0x00006e00ff0677ac */ /* 0x000f240008000800 */
[----:B----4-:R-:W-:-:S02]  /*00f0*/  IMAD R17, R17, UR6, RZ ;  /* 0x0000000611117c24 */ /* 0x010fc4000f8e02ff */
[C---:B0-----:R-:W-:Y:S02]  /*0100*/  IMAD R14, R15.reuse, UR4, R14 ;  /* 0x000000040f0e7c24 */ /* 0x041fe4000f8e020e */
[----:B-123--:R-:W-:-:S07]  /*0110*/  IMAD R15, R15, UR5, RZ ;  /* 0x000000050f0f7c24 */ /* 0x00efce000f8e02ff */
.L_x_3:
[----:B------:R-:W0:Y:S01]  /*0120*/  LDC R21, c[0x0][0x39c] ;  /* 0x0000e700ff157b82 */ /* 0x000e220000000800 */
[----:B------:R-:W-:Y:S01]  /*0130*/  BSSY.RECONVERGENT B0, `(.L_x_0) ;  /* 0x0000012000007945 */ /* 0x000fe20003800200 */
[----:B0-----:R-:W-:-:S13]  /*0140*/  ISETP.GE.AND P0, PT, R14, R21, PT ;  /* 0x000000150e00720c */ /* 0x001fda0003f06270 */
[----:B---3--:R-:W-:Y:S05]  /*0150*/  @P0 BRA `(.L_x_1) ;  /* 0x00000000003c0947 */ /* 0x008fea0003800000 */
[----:B------:R-:W0:Y:S01]  /*0160*/  LDC.64 R2, c[0x0][0x390] ;  /* 0x0000e400ff027b82 */ /* 0x000e220000000a00 */
[----:B------:R-:W-:-:S07]  /*0170*/  MOV R16, R14 ;  /* 0x0000000e00107202 */ /* 0x000fce0000000f00 */
[----:B------:R-:W1:Y:S08]  /*0180*/  LDC.64 R4, c[0x0][0x380] ;  /* 0x0000e000ff047b82 */ /* 0x000e700000000a00 */
[----:B------:R-:W2:Y:S02]  /*0190*/  LDC.64 R6, c[0x0][0x388] ;  /* 0x0000e200ff067b82 */ /* 0x000ea40000000a00 */
.L_x_2:
[----:B---3--:R-:W-:-:S04]  /*01a0*/  IMAD R13, R16, UR7, R0 ;  /* 0x00000007100d7c24 */ /* 0x008fc8000f8e0200 */
[----:B-1----:R-:W-:-:S04]  /*01b0*/  IMAD.WIDE R8, R13, 0x4, R4 ;  /* 0x000000040d087825 */ /* 0x002fc800078e0204 */
[C---:B--2---:R-:W-:Y:S02]  /*01c0*/  IMAD.WIDE R10, R13.reuse, 0x4, R6 ;  /* 0x000000040d0a7825 */ /* 0x044fe400078e0206 */
[----:B------:R-:W2:Y:S04]  /*01d0*/  LDG.E R8, desc[UR8][R8.64] ;  /* 0x0000000808087981 */ /* 0x000ea8000c1e1900 */
[----:B------:R-:W2:Y:S01]  /*01e0*/  LDG.E R11, desc[UR8][R10.64] ;  /* 0x000000080a0b7981 */ /* 0x000ea2000c1e1900 */
[----:B0-----:R-:W-:Y:S01]  /*01f0*/  IMAD.WIDE R12, R13, 0x4, R2 ;  /* 0x000000040d0c7825 */ /* 0x001fe200078e0202 */
[----:B------:R-:W-:-:S04]  /*0200*/  IADD3 R16, PT, PT, R15, R16, RZ ;  /* 0x000000100f107210 */ /* 0x000fc80007ffe0ff */
[----:B------:R-:W-:Y:S02]  /*0210*/  ISETP.GE.AND P0, PT, R16, R21, PT ;  /* 0x000000151000720c */ /* 0x000fe40003f06270 */
[----:B--2---:R-:W-:-:S05]  /*0220*/  IADD3 R19, PT, PT, R8, R11, RZ ;  /* 0x0000000b08137210 */ /* 0x004fca0007ffe0ff */
[----:B------:R3:W-:Y:S06]  /*0230*/  STG.E desc[UR8][R12.64], R19 ;  /* 0x000000130c007986 */ /* 0x0007ec000c101908 */
[----:B------:R-:W-:Y:S05]  /*0240*/  @!P0 BRA `(.L_x_2) ;  /* 0xfffffffc00d48947 */ /* 0x000fea000383ffff */
.L_x_1:
[----:B------:R-:W-:Y:S05]  /*0250*/  BSYNC.RECONVERGENT B0 ;  /* 0x0000000000007941 */ /* 0x000fea0003800200 */
.L_x_0:
[----:B------:R-:W0:Y:S01]  /*0260*/  LDCU UR4, c[0x0][0x398] ;  /* 0x00007300ff0477ac */ /* 0x000e220008000800 */
[----:B------:R-:W-:-:S04]  /*0270*/  IADD3 R0, PT, PT, R17, R0, RZ ;  /* 0x0000000011007210 */ /* 0x000fc80007ffe0ff */
[----:B0-----:R-:W-:-:S13]  /*0280*/  ISETP.GE.AND P0, PT, R0, UR4, PT ;  /* 0x0000000400007c0c */ /* 0x001fda000bf06270 */
[----:B------:R-:W-:Y:S05]  /*0290*/  @!P0 BRA `(.L_x_3) ;  /* 0xfffffffc00a08947 */ /* 0x000fea000383ffff */
[----:B------:R-:W-:Y:S05]  /*02a0*/  EXIT ;  /* 0x000000000000794d */ /* 0x000fea0003800000 */
.L_x_4:
[----:B------:R-:W-:-:S00]  /*02b0*/  BRA `(.L_x_4) ;  /* 0xfffffffc00fc7947 */ /* 0x000fc0000383ffff */
[----:B------:R-:W-:-:S00]  /*02c0*/  NOP ;  /* 0x0000000000007918 */ /* 0x000fc00000000000 */
        /* <DEDUP_REMOVED lines=11> */
.L_x_9:


//--------------------- .text._Z19cudaAdd2DMonolithicPiS_S_ii --------------------------
	.section	.text._Z19cudaAdd2DMonolithicPiS_S_ii,"ax",@progbits
	.align	128
        .global         _Z19cudaAdd2DMonolithicPiS_S_ii
        .type           _Z19cudaAdd2DMonolithicPiS_S_ii,@function
        .size           _Z19cudaAdd2DMonolithicPiS_S_ii,(.L_x_10 - _Z19cudaAdd2DMonolithicPiS_S_ii)
        .other          _Z19cudaAdd2DMonolithicPiS_S_ii,@"STO_CUDA_ENTRY STV_DEFAULT"
_Z19cudaAdd2DMonolithicPiS_S_ii:
.text._Z19cudaAdd2DMonolithicPiS_S_ii:
[----:B------:R-:W-:Y:S01]  /*0000*/  LDC R1, c[0x0][0x37c] ;  /* 0x0000df00ff017b82 */ /* 0x000fe20000000800 */
[----:B------:R-:W0:Y:S07]  /*0010*/  S2R R2, SR_TID.Y ;  /* 0x0000000000027919 */ /* 0x000e2e0000002200 */
[----:B------:R-:W1:Y:S01]  /*0020*/  LDC R0, c[0x0][0x360] ;  /* 0x0000d800ff007b82 */ /* 0x000e620000000800 */
[----:B------:R-:W2:Y:S01]  /*0030*/  LDCU.64 UR6, c[0x0][0x398] ;  /* 0x00007300ff0677ac */ /* 0x000ea20008000a00 */
[----:B------:R-:W1:Y:S06]  /*0040*/  S2R R3, SR_TID.X ;  /* 0x0000000000037919 */ /* 0x000e6c0000002100 */
[----:B------:R-:W0:Y:S08]  /*0050*/  S2UR UR5, SR_CTAID.Y ;  /* 0x00000000000579c3 */ /* 0x000e300000002600 */
[----:B------:R-:W0:Y:S08]  /*0060*/  LDC R7, c[0x0][0x364] ;  /* 0x0000d900ff077b82 */ /* 0x000e300000000800 */
[----:B------:R-:W1:Y:S01]  /*0070*/  S2UR UR4, SR_CTAID.X ;  /* 0x00000000000479c3 */ /* 0x000e620000002500 */
[----:B0-----:R-:W-:-:S05]  /*0080*/  IMAD R7, R7, UR5, R2 ;  /* 0x0000000507077c24 */ /* 0x001fca000f8e0202 */
[----:B--2---:R-:W-:Y:S01]  /*0090*/  ISETP.GE.AND P0, PT, R7, UR7, PT ;  /* 0x0000000707007c0c */ /* 0x004fe2000bf06270 */
[----:B-1----:R-:W-:-:S05]  /*00a0*/  IMAD R0, R0, UR4, R3 ;  /* 0x0000000400007c24 */ /* 0x002fca000f8e0203 */
[----:B------:R-:W-:-:S13]  /*00b0*/  ISETP.GE.OR P0, PT, R0, UR6, P0 ;  /* 0x0000000600007c0c */ /* 0x000fda0008706670 */
[----:B------:R-:W-:Y:S05]  /*00c0*/  @P0 EXIT ;  /* 0x000000000000094d */ /* 0x000fea0003800000 */
[----:B------:R-:W0:Y:S01]  /*00d0*/  LDC.64 R2, c[0x0][0x380] ;  /* 0x0000e000ff027b82 */ /* 0x000e220000000a00 */
[----:B------:R-:W1:Y:S01]  /*00e0*/  LDCU.64 UR4, c[0x0][0x358] ;  /* 0x00006b00ff0477ac */ /* 0x000e620008000a00 */
[----:B------:R-:W-:-:S06]  /*00f0*/  IMAD R9, R7, UR6, R0 ;  /* 0x0000000607097c24 */ /* 0x000fcc000f8e0200 */
[----:B------:R-:W2:Y:S08]  /*0100*/  LDC.64 R4, c[0x0][0x388] ;  /* 0x0000e200ff047b82 */ /* 0x000eb00000000a00 */
[----:B------:R-:W3:Y:S01]  /*0110*/  LDC.64 R6, c[0x0][0x390] ;  /* 0x0000e400ff067b82 */ /* 0x000ee20000000a00 */
[----:B0-----:R-:W-:-:S06]  /*0120*/  IMAD.WIDE R2, R9, 0x4, R2 ;  /* 0x0000000409027825 */ /* 0x001fcc00078e0202 */
[----:B-1----:R-:W4:Y:S01]  /*0130*/  LDG.E R2, desc[UR4][R2.64] ;  /* 0x0000000402027981 */ /* 0x002f22000c1e1900 */
[----:B--2---:R-:W-:-:S06]  /*0140*/  IMAD.WIDE R4, R9, 0x4, R4 ;  /* 0x0000000409047825 */ /* 0x004fcc00078e0204 */
[----:B------:R-:W4:Y:S01]  /*0150*/  LDG.E R5, desc[UR4][R4.64] ;  /* 0x0000000404057981 */ /* 0x000f22000c1e1900 */
[----:B---3--:R-:W-:Y:S01]  /*0160*/  IMAD.WIDE R6, R9, 0x4, R6 ;  /* 0x0000000409067825 */ /* 0x008fe200078e0206 */
[----:B----4-:R-:W-:-:S05]  /*0170*/  IADD3 R9, PT, PT, R2, R5, RZ ;  /* 0x0000000502097210 */ /* 0x010fca0007ffe0ff */
[----:B------:R-:W-:Y:S01]  /*0180*/  STG.E desc[UR4][R6.64], R9 ;  /* 0x0000000906007986 */ /* 0x000fe2000c101904 */
[----:B------:R-:W-:Y:S05]  /*0190*/  EXIT ;  /* 0x000000000000794d */ /* 0x000fea0003800000 */
.L_x_5:
        /* <DEDUP_REMOVED lines=14> */
.L_x_10:


//--------------------- .text._Z19cudaAdd1DGridStridePiS_S_i --------------------------
	.section	.text._Z19cudaAdd1DGridStridePiS_S_i,"ax",@progbits
	.align	128
        .global         _Z19cudaAdd1DGridStridePiS_S_i
        .type           _Z19cudaAdd1DGridStridePiS_S_i,@function
        .size           _Z19cudaAdd1DGridStridePiS_S_i,(.L_x_11 - _Z19cudaAdd1DGridStridePiS_S_i)
        .other          _Z19cudaAdd1DGridStridePiS_S_i,@"STO_CUDA_ENTRY STV_DEFAULT"
_Z19cudaAdd1DGridStridePiS_S_i:
.text._Z19cudaAdd1DGridStridePiS_S_i:
        /* <DEDUP_REMOVED lines=8> */
[----:B------:R-:W0:Y:S01]  /*0080*/  LDC.64 R12, c[0x0][0x390] ;  /* 0x0000e400ff0c7b82 */ /* 0x000e220000000a00 */
[----:B------:R-:W1:Y:S01]  /*0090*/  LDCU UR4, c[0x0][0x370] ;  /* 0x00006e00ff0477ac */ /* 0x000e620008000800 */
[----:B------:R-:W2:Y:S06]  /*00a0*/  LDCU.64 UR6, c[0x0][0x358] ;  /* 0x00006b00ff0677ac */ /* 0x000eac0008000a00 */
[----:B------:R-:W3:Y:S08]  /*00b0*/  LDC.64 R8, c[0x0][0x380] ;  /* 0x0000e000ff087b82 */ /* 0x000ef00000000a00 */
[----:B------:R-:W4:Y:S01]  /*00c0*/  LDC.64 R10, c[0x0][0x388] ;  /* 0x0000e200ff0a7b82 */ /* 0x000f220000000a00 */
[----:B-1----:R-:W-:-:S07]  /*00d0*/  IMAD R15, R15, UR4, RZ ;  /* 0x000000040f0f7c24 */ /* 0x002fce000f8e02ff */
.L_x_6:
[----:B---3--:R-:W-:-:S04]  /*00e0*/  IMAD.WIDE R2, R0, 0x4, R8 ;  /* 0x0000000400027825 */ /* 0x008fc800078e0208 */
[C---:B----4-:R-:W-:Y:S02]  /*00f0*/  IMAD.WIDE R4, R0.reuse, 0x4, R10 ;  /* 0x0000000400047825 */ /* 0x050fe400078e020a */
[----:B--2---:R-:W2:Y:S04]  /*0100*/  LDG.E R2, desc[UR6][R2.64] ;  /* 0x0000000602027981 */ /* 0x004ea8000c1e1900 */
[----:B------:R-:W2:Y:S01]  /*0110*/  LDG.E R5, desc[UR6][R4.64] ;  /* 0x0000000604057981 */ /* 0x000ea2000c1e1900 */
[----:B01----:R-:W-:Y:S01]  /*0120*/  IMAD.WIDE R6, R0, 0x4, R12 ;  /* 0x0000000400067825 */ /* 0x003fe200078e020c */
[----:B------:R-:W-:-:S04]  /*0130*/  IADD3 R0, PT, PT, R15, R0, RZ ;  /* 0x000000000f007210 */ /* 0x000fc80007ffe0ff */
[----:B------:R-:W-:Y:S02]  /*0140*/  ISETP.GE.AND P0, PT, R0, UR5, PT ;  /* 0x0000000500007c0c */ /* 0x000fe4000bf06270 */
[----:B--2---:R-:W-:-:S05]  /*0150*/  IADD3 R17, PT, PT, R2, R5, RZ ;  /* 0x0000000502117210 */ /* 0x004fca0007ffe0ff */
[----:B------:R1:W-:Y:S06]  /*0160*/  STG.E desc[UR6][R6.64], R17 ;  /* 0x0000001106007986 */ /* 0x0003ec000c101906 */
[----:B------:R-:W-:Y:S05]  /*0170*/  @!P0 BRA `(.L_x_6) ;  /* 0xfffffffc00d88947 */ /* 0x000fea000383ffff */
[----:B------:R-:W-:Y:S05]  /*0180*/  EXIT ;  /* 0x000000000000794d */ /* 0x000fea0003800000 */
.L_x_7:
        /* <DEDUP_REMOVED lines=15> */
.L_x_11:


//--------------------- .text._Z17cudaAddMonolithicPiS_S_i --------------------------
	.section	.text._Z17cudaAddMonolithicPiS_S_i,"ax",@progbits
	.align	128
        .global         _Z17cudaAddMonolithicPiS_S_i
        .type           _Z17cudaAddMonolithicPiS_S_i,@function
        .size           _Z17cudaAddMonolithicPiS_S_i,(.L_x_12 - _Z17cudaAddMonolithicPiS_S_i)
        .other          _Z17cudaAddMonolithicPiS_S_i,@"STO_CUDA_ENTRY STV_DEFAULT"
_Z17cudaAddMonolithicPiS_S_i:
.text._Z17cudaAddMonolithicPiS_S_i:
        /* <DEDUP_REMOVED lines=9> */
[----:B------:R-:W1:Y:S07]  /*0090*/  LDCU.64 UR4, c[0x0][0x358] ;  /* 0x00006b00ff0477ac */ /* 0x000e6e0008000a00 */
        /* <DEDUP_REMOVED lines=10> */
.L_x_8:
        /* <DEDUP_REMOVED lines=12> */
.L_x_12:


//--------------------- .nv.shared.reserved.0     --------------------------
	.section	.nv.shared.reserved.0,"aw",@nobits
	.weak		__nv_reservedSMEM_offset_0_alias
	.size		__nv_reservedSMEM_offset_0_alias, 0, 64
	.other		__nv_reservedSMEM_offset_0_alias,@"STO_CUDA_RESERVED_SHARED STV_DEFAULT"
__nv_reservedSMEM_offset_0_alias:
	.zero		0
	.zero		64


//--------------------- .nv.constant0._Z19cudaAdd2DGridStridePiS_S_ii --------------------------
	.section	.nv.constant0._Z19cudaAdd2DGridStridePiS_S_ii,"a",@progbits
	.sectionflags	@""
	.align	4
.nv.constant0._Z19cudaAdd2DGridStridePiS_S_ii:
	.zero		928


//--------------------- .nv.constant0._Z19cudaAdd2DMonolithicPiS_S_ii --------------------------
	.section	.nv.constant0._Z19cudaAdd2DMonolithicPiS_S_ii,"a",@progbits
	.sectionflags	@""
	.align	4
.nv.constant0._Z19cudaAdd2DMonolithicPiS_S_ii:
	.zero		928


//--------------------- .nv.constant0._Z19cudaAdd1DGridStridePiS_S_i --------------------------
	.section	.nv.constant0._Z19cudaAdd1DGridStridePiS_S_i,"a",@progbits
	.sectionflags	@""
	.align	4
.nv.constant0._Z19cudaAdd1DGridStridePiS_S_i:
	.zero		924


//--------------------- .nv.constant0._Z17cudaAddMonolithicPiS_S_i --------------------------
	.section	.nv.constant0._Z17cudaAddMonolithicPiS_S_i,"a",@progbits
	.sectionflags	@""
	.align	4
.nv.constant0._Z17cudaAddMonolithicPiS_S_i:
	.zero		924


//--------------------- SYMBOLS --------------------------

	.type		.nv.reservedSmem.offset0,@object
	.size		.nv.reservedSmem.offset0,0x4
